//
// Generated by NVIDIA NVVM Compiler
//
// Compiler Build ID: CL-36424714
// Cuda compilation tools, release 13.0, V13.0.88
// Based on NVVM 20.0.0
//

.version 9.0
.target sm_100
.address_size 64

	// .globl	_Z9init_dataPfi
.extern .shared .align 16 .b8 sdata[];

.visible .entry _Z9init_dataPfi(
	.param .u64 .ptr .align 1 _Z9init_dataPfi_param_0,
	.param .u32 _Z9init_dataPfi_param_1
)
{
	.reg .pred 	%p<3>;
	.reg .b32 	%r<12>;
	.reg .b64 	%rd<5>;

	ld.param.u64 	%rd2, [_Z9init_dataPfi_param_0];
	ld.param.u32 	%r6, [_Z9init_dataPfi_param_1];
	mov.u32 	%r7, %ctaid.x;
	mov.u32 	%r1, %ntid.x;
	mov.u32 	%r8, %tid.x;
	mad.lo.s32 	%r11, %r7, %r1, %r8;
	setp.ge.s32 	%p1, %r11, %r6;
	@%p1 bra 	$L__BB0_3;
	mov.u32 	%r9, %nctaid.x;
	mul.lo.s32 	%r3, %r1, %r9;
	cvta.to.global.u64 	%rd1, %rd2;
$L__BB0_2:
	mul.wide.s32 	%rd3, %r11, 4;
	add.s64 	%rd4, %rd1, %rd3;
	mov.b32 	%r10, 1065353216;
	st.global.u32 	[%rd4], %r10;
	add.s32 	%r11, %r11, %r3;
	setp.lt.s32 	%p2, %r11, %r6;
	@%p2 bra 	$L__BB0_2;
$L__BB0_3:
	ret;

}
	// .globl	_Z13reduce_kernelPKfPfi
.visible .entry _Z13reduce_kernelPKfPfi(
	.param .u64 .ptr .align 1 _Z13reduce_kernelPKfPfi_param_0,
	.param .u64 .ptr .align 1 _Z13reduce_kernelPKfPfi_param_1,
	.param .u32 _Z13reduce_kernelPKfPfi_param_2
)
{
	.reg .pred 	%p<7>;
	.reg .b32 	%r<17>;
	.reg .b32 	%f<14>;
	.reg .b64 	%rd<11>;

	ld.param.u64 	%rd3, [_Z13reduce_kernelPKfPfi_param_0];
	ld.param.u64 	%rd2, [_Z13reduce_kernelPKfPfi_param_1];
	ld.param.u32 	%r9, [_Z13reduce_kernelPKfPfi_param_2];
	cvta.to.global.u64 	%rd1, %rd3;
	mov.u32 	%r1, %tid.x;
	mov.u32 	%r2, %ctaid.x;
	mov.u32 	%r16, %ntid.x;
	mul.lo.s32 	%r10, %r16, %r2;
	shl.b32 	%r11, %r10, 1;
	add.s32 	%r4, %r11, %r1;
	setp.ge.u32 	%p1, %r4, %r9;
	mov.f32 	%f13, 0f00000000;
	@%p1 bra 	$L__BB1_2;
	mul.wide.u32 	%rd4, %r4, 4;
	add.s64 	%rd5, %rd1, %rd4;
	ld.global.f32 	%f6, [%rd5];
	add.f32 	%f13, %f6, 0f00000000;
$L__BB1_2:
	add.s32 	%r5, %r4, %r16;
	setp.ge.u32 	%p2, %r5, %r9;
	@%p2 bra 	$L__BB1_4;
	mul.wide.u32 	%rd6, %r5, 4;
	add.s64 	%rd7, %rd1, %rd6;
	ld.global.f32 	%f7, [%rd7];
	add.f32 	%f13, %f13, %f7;
$L__BB1_4:
	shl.b32 	%r12, %r1, 2;
	mov.u32 	%r13, sdata;
	add.s32 	%r6, %r13, %r12;
	st.shared.f32 	[%r6], %f13;
	bar.sync 	0;
	setp.lt.u32 	%p3, %r16, 2;
	@%p3 bra 	$L__BB1_8;
$L__BB1_5:
	shr.u32 	%r8, %r16, 1;
	setp.ge.u32 	%p4, %r1, %r8;
	@%p4 bra 	$L__BB1_7;
	shl.b32 	%r14, %r8, 2;
	add.s32 	%r15, %r6, %r14;
	ld.shared.f32 	%f8, [%r15];
	ld.shared.f32 	%f9, [%r6];
	add.f32 	%f10, %f8, %f9;
	st.shared.f32 	[%r6], %f10;
$L__BB1_7:
	bar.sync 	0;
	setp.gt.u32 	%p5, %r16, 3;
	mov.u32 	%r16, %r8;
	@%p5 bra 	$L__BB1_5;
$L__BB1_8:
	setp.ne.s32 	%p6, %r1, 0;
	@%p6 bra 	$L__BB1_10;
	ld.shared.f32 	%f11, [sdata];
	cvta.to.global.u64 	%rd8, %rd2;
	mul.wide.u32 	%rd9, %r2, 4;
	add.s64 	%rd10, %rd8, %rd9;
	st.global.f32 	[%rd10], %f11;
$L__BB1_10:
	ret;

}


// ===== COMPILED SASS (sm_100) =====

	.target	sm_100

	.elftype	@"ET_EXEC"


//--------------------- .note.nv.tkinfo           --------------------------
	.section	.note.nv.tkinfo,"",@"SHT_NOTE"
	.sectionflags	@"SHF_NOTE_NV_TKINFO"
	.tkinfo
        /*0018*/ 	.word	0x00000002
        /*0030*/ 	.string	""
        /*0030*/ 	.string	"ptxas"
        /*0030*/ 	.string	"Cuda compilation tools, release 13.0, V13.0.88"
        /*0030*/ 	.string	"Build cuda_13.0.r13.0/compiler.36424714_0"
        /*0030*/ 	.string	"-arch sm_100 -m 64 "



//--------------------- .note.nv.cuinfo           --------------------------
	.section	.note.nv.cuinfo,"",@"SHT_NOTE"
	.sectionflags	@"SHF_NOTE_NV_CUINFO"
        /*0018*/ 	.short	0x0002
        /*001a*/ 	.short	0x0064
        /*001c*/ 	.short	0x0082
	.zero		2


//--------------------- .nv.info                  --------------------------
	.section	.nv.info,"",@"SHT_CUDA_INFO"
	.align	4


	//----- nvinfo : EIATTR_REGCOUNT
	.align		4
        /*0000*/ 	.byte	0x04, 0x2f
        /*0002*/ 	.short	(.L_1 - .L_0)
	.align		4
.L_0:
        /*0004*/ 	.word	index@(_Z9init_dataPfi)
        /*0008*/ 	.word	0x0000000c


	//----- nvinfo : EIATTR_FRAME_SIZE
	.align		4
.L_1:
        /*000c*/ 	.byte	0x04, 0x11
        /*000e*/ 	.short	(.L_3 - .L_2)
	.align		4
.L_2:
        /*0010*/ 	.word	index@(_Z9init_dataPfi)
        /*0014*/ 	.word	0x00000000


	//----- nvinfo : EIATTR_REGCOUNT
	.align		4
.L_3:
        /*0018*/ 	.byte	0x04, 0x2f
        /*001a*/ 	.short	(.L_5 - .L_4)
	.align		4
.L_4:
        /*001c*/ 	.word	index@(_Z13reduce_kernelPKfPfi)
        /*0020*/ 	.word	0x00000010


	//----- nvinfo : EIATTR_FRAME_SIZE
	.align		4
.L_5:
        /*0024*/ 	.byte	0x04, 0x11
        /*0026*/ 	.short	(.L_7 - .L_6)
	.align		4
.L_6:
        /*0028*/ 	.word	index@(_Z13reduce_kernelPKfPfi)
        /*002c*/ 	.word	0x00000000


	//----- nvinfo : EIATTR_MIN_STACK_SIZE
	.align		4
.L_7:
        /*0030*/ 	.byte	0x04, 0x12
        /*0032*/ 	.short	(.L_9 - .L_8)
	.align		4
.L_8:
        /*0034*/ 	.word	index@(_Z13reduce_kernelPKfPfi)
        /*0038*/ 	.word	0x00000000


	//----- nvinfo : EIATTR_MIN_STACK_SIZE
	.align		4
.L_9:
        /*003c*/ 	.byte	0x04, 0x12
        /*003e*/ 	.short	(.L_11 - .L_10)
	.align		4
.L_10:
        /*0040*/ 	.word	index@(_Z9init_dataPfi)
        /*0044*/ 	.word	0x00000000
.L_11:


//--------------------- .nv.compat                --------------------------
	.section	.nv.compat,"",@"SHT_CUDA_COMPAT_INFO"
	.align	4
        /*0000*/ 	.byte	0x02, 0x09, 0x00, 0x00, 0x02, 0x02, 0x01, 0x00, 0x02, 0x05, 0x05, 0x00, 0x03, 0x07, 0x01, 0x01
        /*0010*/ 	.byte	0x02, 0x03, 0x00, 0x00, 0x02, 0x06, 0x01, 0x00, 0x04, 0x0b, 0x08, 0x00, 0x09, 0x00, 0x00, 0x00
        /*0020*/ 	.byte	0x00, 0x00, 0x00, 0x00


//--------------------- .nv.info._Z13reduce_kernelPKfPfi --------------------------
	.section	.nv.info._Z13reduce_kernelPKfPfi,"",@"SHT_CUDA_INFO"
	.sectionflags	@""
	.align	4


	//----- nvinfo : EIATTR_CUDA_API_VERSION
	.align		4
        /*0000*/ 	.byte	0x04, 0x37
        /*0002*/ 	.short	(.L_13 - .L_12)
.L_12:
        /*0004*/ 	.word	0x00000082


	//----- nvinfo : EIATTR_KPARAM_INFO
	.align		4
.L_13:
        /*0008*/ 	.byte	0x04, 0x17
        /*000a*/ 	.short	(.L_15 - .L_14)
.L_14:
        /*000c*/ 	.word	0x00000000
        /*0010*/ 	.short	0x0002
        /*0012*/ 	.short	0x0010
        /*0014*/ 	.byte	0x00, 0xf0, 0x11, 0x00


	//----- nvinfo : EIATTR_KPARAM_INFO
	.align		4
.L_15:
        /*0018*/ 	.byte	0x04, 0x17
        /*001a*/ 	.short	(.L_17 - .L_16)
.L_16:
        /*001c*/ 	.word	0x00000000
        /*0020*/ 	.short	0x0001
        /*0022*/ 	.short	0x0008
        /*0024*/ 	.byte	0x00, 0xf5, 0x21, 0x00


	//----- nvinfo : EIATTR_KPARAM_INFO
	.align		4
.L_17:
        /*0028*/ 	.byte	0x04, 0x17
        /*002a*/ 	.short	(.L_19 - .L_18)
.L_18:
        /*002c*/ 	.word	0x00000000
        /*0030*/ 	.short	0x0000
        /*0032*/ 	.short	0x0000
        /*0034*/ 	.byte	0x00, 0xf5, 0x21, 0x00


	//----- nvinfo : EIATTR_SPARSE_MMA_MASK
	.align		4
.L_19:
        /*0038*/ 	.byte	0x03, 0x50
        /*003a*/ 	.short	0x0000


	//----- nvinfo : EIATTR_MAXREG_COUNT
	.align		4
        /*003c*/ 	.byte	0x03, 0x1b
        /*003e*/ 	.short	0x00ff


	//----- nvinfo : EIATTR_NUM_BARRIERS
	.align		4
        /*0040*/ 	.byte	0x02, 0x4c
        /*0042*/ 	.byte	0x01
	.zero		1


	//----- nvinfo : EIATTR_MERCURY_ISA_VERSION
	.align		4
        /*0044*/ 	.byte	0x03, 0x5f
        /*0046*/ 	.short	0x0101


	//----- nvinfo : EIATTR_VRC_CTA_INIT_COUNT
	.align		4
        /*0048*/ 	.byte	0x02, 0x4a
	.zero		1
	.zero		1


	//----- nvinfo : EIATTR_EXIT_INSTR_OFFSETS
	.align		4
        /*004c*/ 	.byte	0x04, 0x1c
        /*004e*/ 	.short	(.L_21 - .L_20)


	//   ....[0]....
.L_20:
        /*0050*/ 	.word	0x00000290


	//   ....[1]....
        /*0054*/ 	.word	0x00000310


	//----- nvinfo : EIATTR_CBANK_PARAM_SIZE
	.align		4
.L_21:
        /*0058*/ 	.byte	0x03, 0x19
        /*005a*/ 	.short	0x0014


	//----- nvinfo : EIATTR_PARAM_CBANK
	.align		4
        /*005c*/ 	.byte	0x04, 0x0a
        /*005e*/ 	.short	(.L_23 - .L_22)
	.align		4
.L_22:
        /*0060*/ 	.word	index@(.nv.constant0._Z13reduce_kernelPKfPfi)
        /*0064*/ 	.short	0x0380
        /*0066*/ 	.short	0x0014


	//----- nvinfo : EIATTR_SW_WAR
	.align		4
.L_23:
        /*0068*/ 	.byte	0x04, 0x36
        /*006a*/ 	.short	(.L_25 - .L_24)
.L_24:
        /*006c*/ 	.word	0x00000008
.L_25:


//--------------------- .nv.info._Z9init_dataPfi  --------------------------
	.section	.nv.info._Z9init_dataPfi,"",@"SHT_CUDA_INFO"
	.sectionflags	@""
	.align	4


	//----- nvinfo : EIATTR_CUDA_API_VERSION
	.align		4
        /*0000*/ 	.byte	0x04, 0x37
        /*0002*/ 	.short	(.L_27 - .L_26)
.L_26:
        /*0004*/ 	.word	0x00000082


	//----- nvinfo : EIATTR_KPARAM_INFO
	.align		4
.L_27:
        /*0008*/ 	.byte	0x04, 0x17
        /*000a*/ 	.short	(.L_29 - .L_28)
.L_28:
        /*000c*/ 	.word	0x00000000
        /*0010*/ 	.short	0x0001
        /*0012*/ 	.short	0x0008
        /*0014*/ 	.byte	0x00, 0xf0, 0x11, 0x00


	//----- nvinfo : EIATTR_KPARAM_INFO
	.align		4
.L_29:
        /*0018*/ 	.byte	0x04, 0x17
        /*001a*/ 	.short	(.L_31 - .L_30)
.L_30:
        /*001c*/ 	.word	0x00000000
        /*0020*/ 	.short	0x0000
        /*0022*/ 	.short	0x0000
        /*0024*/ 	.byte	0x00, 0xf5, 0x21, 0x00


	//----- nvinfo : EIATTR_SPARSE_MMA_MASK
	.align		4
.L_31:
        /*0028*/ 	.byte	0x03, 0x50
        /*002a*/ 	.short	0x0000


	//----- nvinfo : EIATTR_MAXREG_COUNT
	.align		4
        /*002c*/ 	.byte	0x03, 0x1b
        /*002e*/ 	.short	0x00ff


	//----- nvinfo : EIATTR_MERCURY_ISA_VERSION
	.align		4
        /*0030*/ 	.byte	0x03, 0x5f
        /*0032*/ 	.short	0x0101


	//----- nvinfo : EIATTR_VRC_CTA_INIT_COUNT
	.align		4
        /*0034*/ 	.byte	0x02, 0x4a
	.zero		1
	.zero		1


	//----- nvinfo : EIATTR_EXIT_INSTR_OFFSETS
	.align		4
        /*0038*/ 	.byte	0x04, 0x1c
        /*003a*/ 	.short	(.L_33 - .L_32)


	//   ....[0]....
.L_32:
        /*003c*/ 	.word	0x00000070


	//   ....[1]....
        /*0040*/ 	.word	0x00000120


	//----- nvinfo : EIATTR_CRS_STACK_SIZE
	.align		4
.L_33:
        /*0044*/ 	.byte	0x04, 0x1e
        /*0046*/ 	.short	(.L_35 - .L_34)
.L_34:
        /*0048*/ 	.word	0x00000000


	//----- nvinfo : EIATTR_CBANK_PARAM_SIZE
	.align		4
.L_35:
        /*004c*/ 	.byte	0x03, 0x19
        /*004e*/ 	.short	0x000c


	//----- nvinfo : EIATTR_PARAM_CBANK
	.align		4
        /*0050*/ 	.byte	0x04, 0x0a
        /*0052*/ 	.short	(.L_37 - .L_36)
	.align		4
.L_36:
        /*0054*/ 	.word	index@(.nv.constant0._Z9init_dataPfi)
        /*0058*/ 	.short	0x0380
        /*005a*/ 	.short	0x000c


	//----- nvinfo : EIATTR_SW_WAR
	.align		4
.L_37:
        /*005c*/ 	.byte	0x04, 0x36
        /*005e*/ 	.short	(.L_39 - .L_38)
.L_38:
        /*0060*/ 	.word	0x00000008
.L_39:


//--------------------- .nv.callgraph             --------------------------
	.section	.nv.callgraph,"",@"SHT_CUDA_CALLGRAPH"
	.align	4
	.sectionentsize	8
	.align		4
        /*0000*/ 	.word	0x00000000
	.align		4
        /*0004*/ 	.word	0xffffffff
	.align		4
        /*0008*/ 	.word	0x00000000
	.align		4
        /*000c*/ 	.word	0xfffffffe
	.align		4
        /*0010*/ 	.word	0x00000000
	.align		4
        /*0014*/ 	.word	0xfffffffd
	.align		4
        /*0018*/ 	.word	0x00000000
	.align		4
        /*001c*/ 	.word	0xfffffffc


//--------------------- .text._Z13reduce_kernelPKfPfi --------------------------
	.section	.text._Z13reduce_kernelPKfPfi,"ax",@progbits
	.align	128
        .global         _Z13reduce_kernelPKfPfi
        .type           _Z13reduce_kernelPKfPfi,@function
        .size           _Z13reduce_kernelPKfPfi,(.L_x_5 - _Z13reduce_kernelPKfPfi)
        .other          _Z13reduce_kernelPKfPfi,@"STO_CUDA_ENTRY STV_DEFAULT"
_Z13reduce_kernelPKfPfi:
.text._Z13reduce_kernelPKfPfi:
[----:B------:R-:W-:Y:S01]  /*0000*/  LDC R1, c[0x0][0x37c] ;  /* 0x0000df00ff017b82 */ /* 0x000fe20000000800 */
[----:B------:R-:W0:Y:S01]  /*0010*/  S2R R11, SR_CTAID.X ;  /* 0x00000000000b7919 */ /* 0x000e220000002500 */
[----:B------:R-:W0:Y:S01]  /*0020*/  LDCU UR4, c[0x0][0x360] ;  /* 0x00006c00ff0477ac */ /* 0x000e220008000800 */
[----:B------:R-:W1:Y:S01]  /*0030*/  S2R R9, SR_TID.X ;  /* 0x0000000000097919 */ /* 0x000e620000002100 */
[----:B------:R-:W2:Y:S01]  /*0040*/  LDCU UR5, c[0x0][0x390] ;  /* 0x00007200ff0577ac */ /* 0x000ea20008000800 */
[----:B------:R-:W3:Y:S01]  /*0050*/  LDCU.64 UR6, c[0x0][0x358] ;  /* 0x00006b00ff0677ac */ /* 0x000ee20008000a00 */
[----:B0-----:R-:W-:-:S04]  /*0060*/  IMAD R0, R11, UR4, RZ ;  /* 0x000000040b007c24 */ /* 0x001fc8000f8e02ff */
[----:B-1----:R-:W-:Y:S02]  /*0070*/  IMAD R7, R0, 0x2, R9 ;  /* 0x0000000200077824 */ /* 0x002fe400078e0209 */
[----:B------:R-:W-:-:S03]  /*0080*/  IMAD.U32 R0, RZ, RZ, UR4 ;  /* 0x00000004ff007e24 */ /* 0x000fc6000f8e00ff */
[C---:B--2---:R-:W-:Y:S02]  /*0090*/  ISETP.GE.U32.AND P0, PT, R7.reuse, UR5, PT ;  /* 0x0000000507007c0c */ /* 0x044fe4000bf06070 */
[----:B------:R-:W-:-:S04]  /*00a0*/  IADD3 R13, PT, PT, R7, R0, RZ ;  /* 0x00000000070d7210 */ /* 0x000fc80007ffe0ff */
[----:B------:R-:W-:-:S07]  /*00b0*/  ISETP.GE.U32.AND P1, PT, R13, UR5, PT ;  /* 0x000000050d007c0c */ /* 0x000fce000bf26070 */
[----:B------:R-:W0:Y:S08]  /*00c0*/  @!P0 LDC.64 R2, c[0x0][0x380] ;  /* 0x0000e000ff028b82 */ /* 0x000e300000000a00 */
[----:B------:R-:W1:Y:S01]  /*00d0*/  @!P1 LDC.64 R4, c[0x0][0x380] ;  /* 0x0000e000ff049b82 */ /* 0x000e620000000a00 */
[----:B0-----:R-:W-:-:S06]  /*00e0*/  @!P0 IMAD.WIDE.U32 R2, R7, 0x4, R2 ;  /* 0x0000000407028825 */ /* 0x001fcc00078e0002 */
[----:B---3--:R-:W2:Y:S01]  /*00f0*/  @!P0 LDG.E R2, desc[UR6][R2.64] ;  /* 0x0000000602028981 */ /* 0x008ea2000c1e1900 */
[----:B-1----:R-:W-:-:S06]  /*0100*/  @!P1 IMAD.WIDE.U32 R4, R13, 0x4, R4 ;  /* 0x000000040d049825 */ /* 0x002fcc00078e0004 */
[----:B------:R-:W3:Y:S01]  /*0110*/  @!P1 LDG.E R5, desc[UR6][R4.64] ;  /* 0x0000000604059981 */ /* 0x000ee2000c1e1900 */
[----:B------:R-:W0:Y:S01]  /*0120*/  S2UR UR5, SR_CgaCtaId ;  /* 0x00000000000579c3 */ /* 0x000e220000008800 */
[----:B------:R-:W-:Y:S01]  /*0130*/  IMAD.MOV.U32 R6, RZ, RZ, RZ ;  /* 0x000000ffff067224 */ /* 0x000fe200078e00ff */
[----:B------:R-:W-:Y:S02]  /*0140*/  UMOV UR4, 0x400 ;  /* 0x0000040000047882 */ /* 0x000fe40000000000 */
[----:B0-----:R-:W-:-:S06]  /*0150*/  ULEA UR4, UR5, UR4, 0x18 ;  /* 0x0000000405047291 */ /* 0x001fcc000f8ec0ff */
[----:B------:R-:W-:Y:S01]  /*0160*/  LEA R7, R9, UR4, 0x2 ;  /* 0x0000000409077c11 */ /* 0x000fe2000f8e10ff */
[----:B--2---:R-:W-:Y:S01]  /*0170*/  @!P0 FADD R6, RZ, R2 ;  /* 0x00000002ff068221 */ /* 0x004fe20000000000 */
[----:B------:R-:W-:-:S03]  /*0180*/  ISETP.GE.U32.AND P0, PT, R0, 0x2, PT ;  /* 0x000000020000780c */ /* 0x000fc60003f06070 */
[----:B---3--:R-:W-:Y:S01]  /*0190*/  @!P1 FADD R6, R6, R5 ;  /* 0x0000000506069221 */ /* 0x008fe20000000000 */
[----:B------:R-:W-:-:S04]  /*01a0*/  ISETP.NE.AND P1, PT, R9, RZ, PT ;  /* 0x000000ff0900720c */ /* 0x000fc80003f25270 */
[----:B------:R0:W-:Y:S01]  /*01b0*/  STS [R7], R6 ;  /* 0x0000000607007388 */ /* 0x0001e20000000800 */
[----:B------:R-:W-:Y:S06]  /*01c0*/  BAR.SYNC.DEFER_BLOCKING 0x0 ;  /* 0x0000000000007b1d */ /* 0x000fec0000010000 */
[----:B------:R-:W-:Y:S05]  /*01d0*/  @!P0 BRA `(.L_x_0) ;  /* 0x00000000002c8947 */ /* 0x000fea0003800000 */
.L_x_1:
[----:B0-----:R-:W-:-:S04]  /*01e0*/  SHF.R.U32.HI R6, RZ, 0x1, R0 ;  /* 0x00000001ff067819 */ /* 0x001fc80000011600 */
[----:B------:R-:W-:-:S13]  /*01f0*/  ISETP.GE.U32.AND P0, PT, R9, R6, PT ;  /* 0x000000060900720c */ /* 0x000fda0003f06070 */
[----:B------:R-:W-:Y:S01]  /*0200*/  @!P0 LEA R2, R6, R7, 0x2 ;  /* 0x0000000706028211 */ /* 0x000fe200078e10ff */
[----:B------:R-:W-:Y:S05]  /*0210*/  @!P0 LDS R3, [R7] ;  /* 0x0000000007038984 */ /* 0x000fea0000000800 */
[----:B------:R-:W0:Y:S02]  /*0220*/  @!P0 LDS R2, [R2] ;  /* 0x0000000002028984 */ /* 0x000e240000000800 */
[----:B0-----:R-:W-:-:S05]  /*0230*/  @!P0 FADD R4, R2, R3 ;  /* 0x0000000302048221 */ /* 0x001fca0000000000 */
[----:B------:R1:W-:Y:S01]  /*0240*/  @!P0 STS [R7], R4 ;  /* 0x0000000407008388 */ /* 0x0003e20000000800 */
[----:B------:R-:W-:Y:S01]  /*0250*/  BAR.SYNC.DEFER_BLOCKING 0x0 ;  /* 0x0000000000007b1d */ /* 0x000fe20000010000 */
[----:B------:R-:W-:Y:S02]  /*0260*/  ISETP.GT.U32.AND P0, PT, R0, 0x3, PT ;  /* 0x000000030000780c */ /* 0x000fe40003f04070 */
[----:B------:R-:W-:-:S11]  /*0270*/  MOV R0, R6 ;  /* 0x0000000600007202 */ /* 0x000fd60000000f00 */
[----:B-1----:R-:W-:Y:S05]  /*0280*/  @P0 BRA `(.L_x_1) ;  /* 0xfffffffc00d40947 */ /* 0x002fea000383ffff */
.L_x_0:
[----:B------:R-:W-:Y:S05]  /*0290*/  @P1 EXIT ;  /* 0x000000000000194d */ /* 0x000fea0003800000 */
[----:B------:R-:W1:Y:S01]  /*02a0*/  S2UR UR5, SR_CgaCtaId ;  /* 0x00000000000579c3 */ /* 0x000e620000008800 */
[----:B------:R-:W-:-:S07]  /*02b0*/  UMOV UR4, 0x400 ;  /* 0x0000040000047882 */ /* 0x000fce0000000000 */
[----:B------:R-:W2:Y:S01]  /*02c0*/  LDC.64 R2, c[0x0][0x388] ;  /* 0x0000e200ff027b82 */ /* 0x000ea20000000a00 */
[----:B-1----:R-:W-:Y:S01]  /*02d0*/  ULEA UR4, UR5, UR4, 0x18 ;  /* 0x0000000405047291 */ /* 0x002fe2000f8ec0ff */
[----:B--2---:R-:W-:-:S08]  /*02e0*/  IMAD.WIDE.U32 R2, R11, 0x4, R2 ;  /* 0x000000040b027825 */ /* 0x004fd000078e0002 */
[----:B------:R-:W1:Y:S04]  /*02f0*/  LDS R5, [UR4] ;  /* 0x00000004ff057984 */ /* 0x000e680008000800 */
[----:B-1----:R-:W-:Y:S01]  /*0300*/  STG.E desc[UR6][R2.64], R5 ;  /* 0x0000000502007986 */ /* 0x002fe2000c101906 */
[----:B------:R-:W-:Y:S05]  /*0310*/  EXIT ;  /* 0x000000000000794d */ /* 0x000fea0003800000 */
.L_x_2:
[----:B------:R-:W-:-:S00]  /*0320*/  BRA `(.L_x_2) ;  /* 0xfffffffc00fc7947 */ /* 0x000fc0000383ffff */
[----:B------:R-:W-:-:S00]  /*0330*/  NOP ;  /* 0x0000000000007918 */ /* 0x000fc00000000000 */
        /* <DEDUP_REMOVED lines=12> */
.L_x_5:


//--------------------- .text._Z9init_dataPfi     --------------------------
	.section	.text._Z9init_dataPfi,"ax",@progbits
	.align	128
        .global         _Z9init_dataPfi
        .type           _Z9init_dataPfi,@function
        .size           _Z9init_dataPfi,(.L_x_6 - _Z9init_dataPfi)
        .other          _Z9init_dataPfi,@"STO_CUDA_ENTRY STV_DEFAULT"
_Z9init_dataPfi:
.text._Z9init_dataPfi:
[----:B------:R-:W-:Y:S01]  /*0000*/  LDC R1, c[0x0][0x37c] ;  /* 0x0000df00ff017b82 */ /* 0x000fe20000000800 */
[----:B------:R-:W0:Y:S07]  /*0010*/  S2R R0, SR_TID.X ;  /* 0x0000000000007919 */ /* 0x000e2e0000002100 */
[----:B------:R-:W0:Y:S01]  /*0020*/  S2UR UR4, SR_CTAID.X ;  /* 0x00000000000479c3 */ /* 0x000e220000002500 */
[----:B------:R-:W1:Y:S07]  /*0030*/  LDCU UR5, c[0x0][0x388] ;  /* 0x00007100ff0577ac */ /* 0x000e6e0008000800 */
[----:B------:R-:W0:Y:S02]  /*0040*/  LDC R7, c[0x0][0x360] ;  /* 0x0000d800ff077b82 */ /* 0x000e240000000800 */
[----:B0-----:R-:W-:-:S05]  /*0050*/  IMAD R0, R7, UR4, R0 ;  /* 0x0000000407007c24 */ /* 0x001fca000f8e0200 */
[----:B-1----:R-:W-:-:S13]  /*0060*/  ISETP.GE.AND P0, PT, R0, UR5, PT ;  /* 0x0000000500007c0c */ /* 0x002fda000bf06270 */
[----:B------:R-:W-:Y:S05]  /*0070*/  @P0 EXIT ;  /* 0x000000000000094d */ /* 0x000fea0003800000 */
[----:B------:R-:W0:Y:S01]  /*0080*/  LDC.64 R4, c[0x0][0x380] ;  /* 0x0000e000ff047b82 */ /* 0x000e220000000a00 */
[----:B------:R-:W1:Y:S01]  /*0090*/  LDCU UR4, c[0x0][0x370] ;  /* 0x00006e00ff0477ac */ /* 0x000e620008000800 */
[----:B------:R-:W-:Y:S01]  /*00a0*/  HFMA2 R9, -RZ, RZ, 1.875, 0 ;  /* 0x3f800000ff097431 */ /* 0x000fe200000001ff */
[----:B------:R-:W2:Y:S01]  /*00b0*/  LDCU.64 UR6, c[0x0][0x358] ;  /* 0x00006b00ff0677ac */ /* 0x000ea20008000a00 */
[----:B-1----:R-:W-:-:S07]  /*00c0*/  IMAD R7, R7, UR4, RZ ;  /* 0x0000000407077c24 */ /* 0x002fce000f8e02ff */
.L_x_3:
[----:B0-----:R-:W-:Y:S01]  /*00d0*/  IMAD.WIDE R2, R0, 0x4, R4 ;  /* 0x0000000400027825 */ /* 0x001fe200078e0204 */
[----:B------:R-:W-:-:S04]  /*00e0*/  IADD3 R0, PT, PT, R7, R0, RZ ;  /* 0x0000000007007210 */ /* 0x000fc80007ffe0ff */
[----:B--2---:R1:W-:Y:S01]  /*00f0*/  STG.E desc[UR6][R2.64], R9 ;  /* 0x0000000902007986 */ /* 0x0043e2000c101906 */
[----:B------:R-:W-:-:S13]  /*0100*/  ISETP.GE.AND P0, PT, R0, UR5, PT ;  /* 0x0000000500007c0c */ /* 0x000fda000bf06270 */
[----:B-1----:R-:W-:Y:S05]  /*0110*/  @!P0 BRA `(.L_x_3) ;  /* 0xfffffffc00ec8947 */ /* 0x002fea000383ffff */
[----:B------:R-:W-:Y:S05]  /*0120*/  EXIT ;  /* 0x000000000000794d */ /* 0x000fea0003800000 */
.L_x_4:
        /* <DEDUP_REMOVED lines=13> */
.L_x_6:


//--------------------- .nv.shared._Z13reduce_kernelPKfPfi --------------------------
	.section	.nv.shared._Z13reduce_kernelPKfPfi,"aw",@nobits
	.sectionflags	@""
	.align	16
	.zero		1024


//--------------------- .nv.shared.reserved.0     --------------------------
	.section	.nv.shared.reserved.0,"aw",@nobits
	.weak		__nv_reservedSMEM_offset_0_alias
	.size		__nv_reservedSMEM_offset_0_alias, 0, 64
	.other		__nv_reservedSMEM_offset_0_alias,@"STO_CUDA_RESERVED_SHARED STV_DEFAULT"
__nv_reservedSMEM_offset_0_alias:
	.zero		0
	.zero		64


//--------------------- .nv.shared._Z9init_dataPfi --------------------------
	.section	.nv.shared._Z9init_dataPfi,"aw",@nobits
	.sectionflags	@""
	.align	16
	.zero		1024


//--------------------- .nv.constant0._Z13reduce_kernelPKfPfi --------------------------
	.section	.nv.constant0._Z13reduce_kernelPKfPfi,"a",@progbits
	.sectionflags	@""
	.align	4
.nv.constant0._Z13reduce_kernelPKfPfi:
	.zero		916


//--------------------- .nv.constant0._Z9init_dataPfi --------------------------
	.section	.nv.constant0._Z9init_dataPfi,"a",@progbits
	.sectionflags	@""
	.align	4
.nv.constant0._Z9init_dataPfi:
	.zero		908


//--------------------- SYMBOLS --------------------------

	.type		.nv.reservedSmem.offset0,@object
	.size		.nv.reservedSmem.offset0,0x4
	.type		.nv.reservedSmem.cap,@object
	.size		.nv.reservedSmem.cap,0x4
